//
// Generated by NVIDIA NVVM Compiler
//
// Compiler Build ID: CL-36424714
// Cuda compilation tools, release 13.0, V13.0.88
// Based on NVVM 20.0.0
//

.version 9.0
.target sm_100
.address_size 64

	// .globl	_Z15rgb2gray_kernelPfS_i

.visible .entry _Z15rgb2gray_kernelPfS_i(
	.param .u64 .ptr .align 1 _Z15rgb2gray_kernelPfS_i_param_0,
	.param .u64 .ptr .align 1 _Z15rgb2gray_kernelPfS_i_param_1,
	.param .u32 _Z15rgb2gray_kernelPfS_i_param_2
)
{
	.reg .pred 	%p<2>;
	.reg .b32 	%r<7>;
	.reg .b32 	%f<7>;
	.reg .b64 	%rd<9>;

	ld.param.u64 	%rd1, [_Z15rgb2gray_kernelPfS_i_param_0];
	ld.param.u64 	%rd2, [_Z15rgb2gray_kernelPfS_i_param_1];
	ld.param.u32 	%r2, [_Z15rgb2gray_kernelPfS_i_param_2];
	mov.u32 	%r3, %ctaid.x;
	mov.u32 	%r4, %ntid.x;
	mov.u32 	%r5, %tid.x;
	mad.lo.s32 	%r1, %r3, %r4, %r5;
	setp.ge.s32 	%p1, %r1, %r2;
	@%p1 bra 	$L__BB0_2;
	cvta.to.global.u64 	%rd3, %rd1;
	cvta.to.global.u64 	%rd4, %rd2;
	mul.lo.s32 	%r6, %r1, 3;
	mul.wide.s32 	%rd5, %r6, 4;
	add.s64 	%rd6, %rd3, %rd5;
	ld.global.f32 	%f1, [%rd6];
	ld.global.f32 	%f2, [%rd6+4];
	ld.global.f32 	%f3, [%rd6+8];
	mul.f32 	%f4, %f2, 0f3F1645A2;
	fma.rn.f32 	%f5, %f1, 0f3E991687, %f4;
	fma.rn.f32 	%f6, %f3, 0f3DE978D5, %f5;
	mul.wide.s32 	%rd7, %r1, 4;
	add.s64 	%rd8, %rd4, %rd7;
	st.global.f32 	[%rd8], %f6;
$L__BB0_2:
	ret;

}


// ===== COMPILED SASS (sm_100) =====

	.target	sm_100

	.elftype	@"ET_EXEC"


//--------------------- .note.nv.tkinfo           --------------------------
	.section	.note.nv.tkinfo,"",@"SHT_NOTE"
	.sectionflags	@"SHF_NOTE_NV_TKINFO"
	.tkinfo
        /*0018*/ 	.word	0x00000002
        /*0030*/ 	.string	""
        /*0030*/ 	.string	"ptxas"
        /*0030*/ 	.string	"Cuda compilation tools, release 13.0, V13.0.88"
        /*0030*/ 	.string	"Build cuda_13.0.r13.0/compiler.36424714_0"
        /*0030*/ 	.string	"-arch sm_100 -m 64 "



//--------------------- .note.nv.cuinfo           --------------------------
	.section	.note.nv.cuinfo,"",@"SHT_NOTE"
	.sectionflags	@"SHF_NOTE_NV_CUINFO"
        /*0018*/ 	.short	0x0002
        /*001a*/ 	.short	0x0064
        /*001c*/ 	.short	0x0082
	.zero		2


//--------------------- .nv.info                  --------------------------
	.section	.nv.info,"",@"SHT_CUDA_INFO"
	.align	4


	//----- nvinfo : EIATTR_REGCOUNT
	.align		4
        /*0000*/ 	.byte	0x04, 0x2f
        /*0002*/ 	.short	(.L_1 - .L_0)
	.align		4
.L_0:
        /*0004*/ 	.word	index@(_Z15rgb2gray_kernelPfS_i)
        /*0008*/ 	.word	0x0000000c


	//----- nvinfo : EIATTR_FRAME_SIZE
	.align		4
.L_1:
        /*000c*/ 	.byte	0x04, 0x11
        /*000e*/ 	.short	(.L_3 - .L_2)
	.align		4
.L_2:
        /*0010*/ 	.word	index@(_Z15rgb2gray_kernelPfS_i)
        /*0014*/ 	.word	0x00000000


	//----- nvinfo : EIATTR_MIN_STACK_SIZE
	.align		4
.L_3:
        /*0018*/ 	.byte	0x04, 0x12
        /*001a*/ 	.short	(.L_5 - .L_4)
	.align		4
.L_4:
        /*001c*/ 	.word	index@(_Z15rgb2gray_kernelPfS_i)
        /*0020*/ 	.word	0x00000000
.L_5:


//--------------------- .nv.compat                --------------------------
	.section	.nv.compat,"",@"SHT_CUDA_COMPAT_INFO"
	.align	4
        /*0000*/ 	.byte	0x02, 0x09, 0x00, 0x00, 0x02, 0x02, 0x01, 0x00, 0x02, 0x05, 0x05, 0x00, 0x03, 0x07, 0x01, 0x01
        /*0010*/ 	.byte	0x02, 0x03, 0x00, 0x00, 0x02, 0x06, 0x01, 0x00, 0x04, 0x0b, 0x08, 0x00, 0x09, 0x00, 0x00, 0x00
        /*0020*/ 	.byte	0x00, 0x00, 0x00, 0x00


//--------------------- .nv.info._Z15rgb2gray_kernelPfS_i --------------------------
	.section	.nv.info._Z15rgb2gray_kernelPfS_i,"",@"SHT_CUDA_INFO"
	.sectionflags	@""
	.align	4


	//----- nvinfo : EIATTR_CUDA_API_VERSION
	.align		4
        /*0000*/ 	.byte	0x04, 0x37
        /*0002*/ 	.short	(.L_7 - .L_6)
.L_6:
        /*0004*/ 	.word	0x00000082


	//----- nvinfo : EIATTR_KPARAM_INFO
	.align		4
.L_7:
        /*0008*/ 	.byte	0x04, 0x17
        /*000a*/ 	.short	(.L_9 - .L_8)
.L_8:
        /*000c*/ 	.word	0x00000000
        /*0010*/ 	.short	0x0002
        /*0012*/ 	.short	0x0010
        /*0014*/ 	.byte	0x00, 0xf0, 0x11, 0x00


	//----- nvinfo : EIATTR_KPARAM_INFO
	.align		4
.L_9:
        /*0018*/ 	.byte	0x04, 0x17
        /*001a*/ 	.short	(.L_11 - .L_10)
.L_10:
        /*001c*/ 	.word	0x00000000
        /*0020*/ 	.short	0x0001
        /*0022*/ 	.short	0x0008
        /*0024*/ 	.byte	0x00, 0xf5, 0x21, 0x00


	//----- nvinfo : EIATTR_KPARAM_INFO
	.align		4
.L_11:
        /*0028*/ 	.byte	0x04, 0x17
        /*002a*/ 	.short	(.L_13 - .L_12)
.L_12:
        /*002c*/ 	.word	0x00000000
        /*0030*/ 	.short	0x0000
        /*0032*/ 	.short	0x0000
        /*0034*/ 	.byte	0x00, 0xf5, 0x21, 0x00


	//----- nvinfo : EIATTR_SPARSE_MMA_MASK
	.align		4
.L_13:
        /*0038*/ 	.byte	0x03, 0x50
        /*003a*/ 	.short	0x0000


	//----- nvinfo : EIATTR_MAXREG_COUNT
	.align		4
        /*003c*/ 	.byte	0x03, 0x1b
        /*003e*/ 	.short	0x00ff


	//----- nvinfo : EIATTR_MERCURY_ISA_VERSION
	.align		4
        /*0040*/ 	.byte	0x03, 0x5f
        /*0042*/ 	.short	0x0101


	//----- nvinfo : EIATTR_VRC_CTA_INIT_COUNT
	.align		4
        /*0044*/ 	.byte	0x02, 0x4a
	.zero		1
	.zero		1


	//----- nvinfo : EIATTR_EXIT_INSTR_OFFSETS
	.align		4
        /*0048*/ 	.byte	0x04, 0x1c
        /*004a*/ 	.short	(.L_15 - .L_14)


	//   ....[0]....
.L_14:
        /*004c*/ 	.word	0x00000070


	//   ....[1]....
        /*0050*/ 	.word	0x00000150


	//----- nvinfo : EIATTR_CBANK_PARAM_SIZE
	.align		4
.L_15:
        /*0054*/ 	.byte	0x03, 0x19
        /*0056*/ 	.short	0x0014


	//----- nvinfo : EIATTR_PARAM_CBANK
	.align		4
        /*0058*/ 	.byte	0x04, 0x0a
        /*005a*/ 	.short	(.L_17 - .L_16)
	.align		4
.L_16:
        /*005c*/ 	.word	index@(.nv.constant0._Z15rgb2gray_kernelPfS_i)
        /*0060*/ 	.short	0x0380
        /*0062*/ 	.short	0x0014


	//----- nvinfo : EIATTR_SW_WAR
	.align		4
.L_17:
        /*0064*/ 	.byte	0x04, 0x36
        /*0066*/ 	.short	(.L_19 - .L_18)
.L_18:
        /*0068*/ 	.word	0x00000008
.L_19:


//--------------------- .nv.callgraph             --------------------------
	.section	.nv.callgraph,"",@"SHT_CUDA_CALLGRAPH"
	.align	4
	.sectionentsize	8
	.align		4
        /*0000*/ 	.word	0x00000000
	.align		4
        /*0004*/ 	.word	0xffffffff
	.align		4
        /*0008*/ 	.word	0x00000000
	.align		4
        /*000c*/ 	.word	0xfffffffe
	.align		4
        /*0010*/ 	.word	0x00000000
	.align		4
        /*0014*/ 	.word	0xfffffffd
	.align		4
        /*0018*/ 	.word	0x00000000
	.align		4
        /*001c*/ 	.word	0xfffffffc


//--------------------- .text._Z15rgb2gray_kernelPfS_i --------------------------
	.section	.text._Z15rgb2gray_kernelPfS_i,"ax",@progbits
	.align	128
        .global         _Z15rgb2gray_kernelPfS_i
        .type           _Z15rgb2gray_kernelPfS_i,@function
        .size           _Z15rgb2gray_kernelPfS_i,(.L_x_1 - _Z15rgb2gray_kernelPfS_i)
        .other          _Z15rgb2gray_kernelPfS_i,@"STO_CUDA_ENTRY STV_DEFAULT"
_Z15rgb2gray_kernelPfS_i:
.text._Z15rgb2gray_kernelPfS_i:
[----:B------:R-:W-:Y:S01]  /*0000*/  LDC R1, c[0x0][0x37c] ;  /* 0x0000df00ff017b82 */ /* 0x000fe20000000800 */
[----:B------:R-:W0:Y:S07]  /*0010*/  S2R R0, SR_TID.X ;  /* 0x0000000000007919 */ /* 0x000e2e0000002100 */
[----:B------:R-:W0:Y:S01]  /*0020*/  S2UR UR4, SR_CTAID.X ;  /* 0x00000000000479c3 */ /* 0x000e220000002500 */
[----:B------:R-:W1:Y:S07]  /*0030*/  LDCU UR5, c[0x0][0x390] ;  /* 0x00007200ff0577ac */ /* 0x000e6e0008000800 */
[----:B------:R-:W0:Y:S02]  /*0040*/  LDC R7, c[0x0][0x360] ;  /* 0x0000d800ff077b82 */ /* 0x000e240000000800 */
[----:B0-----:R-:W-:-:S05]  /*0050*/  IMAD R7, R7, UR4, R0 ;  /* 0x0000000407077c24 */ /* 0x001fca000f8e0200 */
[----:B-1----:R-:W-:-:S13]  /*0060*/  ISETP.GE.AND P0, PT, R7, UR5, PT ;  /* 0x0000000507007c0c */ /* 0x002fda000bf06270 */
[----:B------:R-:W-:Y:S05]  /*0070*/  @P0 EXIT ;  /* 0x000000000000094d */ /* 0x000fea0003800000 */
[----:B------:R-:W0:Y:S01]  /*0080*/  LDC.64 R2, c[0x0][0x380] ;  /* 0x0000e000ff027b82 */ /* 0x000e220000000a00 */
[----:B------:R-:W1:Y:S01]  /*0090*/  LDCU.64 UR4, c[0x0][0x358] ;  /* 0x00006b00ff0477ac */ /* 0x000e620008000a00 */
[----:B------:R-:W-:-:S05]  /*00a0*/  LEA R5, R7, R7, 0x1 ;  /* 0x0000000707057211 */ /* 0x000fca00078e08ff */
[----:B0-----:R-:W-:Y:S02]  /*00b0*/  IMAD.WIDE R2, R5, 0x4, R2 ;  /* 0x0000000405027825 */ /* 0x001fe400078e0202 */
[----:B------:R-:W0:Y:S03]  /*00c0*/  LDC.64 R4, c[0x0][0x388] ;  /* 0x0000e200ff047b82 */ /* 0x000e260000000a00 */
[----:B-1----:R-:W2:Y:S04]  /*00d0*/  LDG.E R6, desc[UR4][R2.64+0x4] ;  /* 0x0000040402067981 */ /* 0x002ea8000c1e1900 */
[----:B------:R-:W3:Y:S04]  /*00e0*/  LDG.E R0, desc[UR4][R2.64] ;  /* 0x0000000402007981 */ /* 0x000ee8000c1e1900 */
[----:B------:R-:W4:Y:S01]  /*00f0*/  LDG.E R8, desc[UR4][R2.64+0x8] ;  /* 0x0000080402087981 */ /* 0x000f22000c1e1900 */
[----:B0-----:R-:W-:-:S04]  /*0100*/  IMAD.WIDE R4, R7, 0x4, R4 ;  /* 0x0000000407047825 */ /* 0x001fc800078e0204 */
[----:B--2---:R-:W-:-:S04]  /*0110*/  FMUL R9, R6, 0.58700001239776611328 ;  /* 0x3f1645a206097820 */ /* 0x004fc80000400000 */
[----:B---3--:R-:W-:-:S04]  /*0120*/  FFMA R9, R0, 0.29899999499320983887, R9 ;  /* 0x3e99168700097823 */ /* 0x008fc80000000009 */
[----:B----4-:R-:W-:-:S05]  /*0130*/  FFMA R9, R8, 0.11400000005960464478, R9 ;  /* 0x3de978d508097823 */ /* 0x010fca0000000009 */
[----:B------:R-:W-:Y:S01]  /*0140*/  STG.E desc[UR4][R4.64], R9 ;  /* 0x0000000904007986 */ /* 0x000fe2000c101904 */
[----:B------:R-:W-:Y:S05]  /*0150*/  EXIT ;  /* 0x000000000000794d */ /* 0x000fea0003800000 */
.L_x_0:
[----:B------:R-:W-:-:S00]  /*0160*/  BRA `(.L_x_0) ;  /* 0xfffffffc00fc7947 */ /* 0x000fc0000383ffff */
[----:B------:R-:W-:-:S00]  /*0170*/  NOP ;  /* 0x0000000000007918 */ /* 0x000fc00000000000 */
        /* <DEDUP_REMOVED lines=8> */
.L_x_1:


//--------------------- .nv.shared.reserved.0     --------------------------
	.section	.nv.shared.reserved.0,"aw",@nobits
	.weak		__nv_reservedSMEM_offset_0_alias
	.size		__nv_reservedSMEM_offset_0_alias, 0, 64
	.other		__nv_reservedSMEM_offset_0_alias,@"STO_CUDA_RESERVED_SHARED STV_DEFAULT"
__nv_reservedSMEM_offset_0_alias:
	.zero		0
	.zero		64


//--------------------- .nv.constant0._Z15rgb2gray_kernelPfS_i --------------------------
	.section	.nv.constant0._Z15rgb2gray_kernelPfS_i,"a",@progbits
	.sectionflags	@""
	.align	4
.nv.constant0._Z15rgb2gray_kernelPfS_i:
	.zero		916


//--------------------- SYMBOLS --------------------------

	.type		.nv.reservedSmem.offset0,@object
	.size		.nv.reservedSmem.offset0,0x4
